//
// Generated by NVIDIA NVVM Compiler
//
// Compiler Build ID: CL-36424714
// Cuda compilation tools, release 13.0, V13.0.88
// Based on NVVM 20.0.0
//

.version 9.0
.target sm_100
.address_size 64

	// .globl	_Z7get_sumPfS_i
// _ZZ7get_sumPfS_iE6data_s has been demoted

.visible .entry _Z7get_sumPfS_i(
	.param .u64 .ptr .align 1 _Z7get_sumPfS_i_param_0,
	.param .u64 .ptr .align 1 _Z7get_sumPfS_i_param_1,
	.param .u32 _Z7get_sumPfS_i_param_2
)
{
	.reg .pred 	%p<12>;
	.reg .b32 	%r<14>;
	.reg .b32 	%f<36>;
	.reg .b64 	%rd<9>;
	// demoted variable
	.shared .align 4 .b8 _ZZ7get_sumPfS_iE6data_s[4096];
	ld.param.u64 	%rd1, [_Z7get_sumPfS_i_param_0];
	ld.param.u64 	%rd2, [_Z7get_sumPfS_i_param_1];
	ld.param.u32 	%r4, [_Z7get_sumPfS_i_param_2];
	mov.u32 	%r1, %ctaid.x;
	shl.b32 	%r6, %r1, 11;
	add.s32 	%r7, %r6, %r1;
	shl.b32 	%r8, %r1, 2;
	mov.u32 	%r9, _ZZ7get_sumPfS_iE6data_s;
	add.s32 	%r3, %r9, %r8;
	mov.b32 	%r10, 0;
	st.shared.u32 	[%r3], %r10;
	bar.sync 	0;
	add.s32 	%r11, %r7, 1024;
	max.s32 	%r12, %r7, %r11;
	setp.ge.s32 	%p1, %r12, %r4;
	@%p1 bra 	$L__BB0_2;
	cvta.to.global.u64 	%rd3, %rd1;
	mul.wide.s32 	%rd4, %r7, 4;
	add.s64 	%rd5, %rd3, %rd4;
	ld.global.f32 	%f1, [%rd5];
	ld.global.f32 	%f2, [%rd5+4096];
	add.f32 	%f3, %f1, %f2;
	st.shared.f32 	[%r3], %f3;
$L__BB0_2:
	bar.sync 	0;
	setp.gt.u32 	%p2, %r1, 511;
	@%p2 bra 	$L__BB0_4;
	ld.shared.f32 	%f4, [%r3];
	ld.shared.f32 	%f5, [%r3+2048];
	add.f32 	%f6, %f4, %f5;
	st.shared.f32 	[%r3], %f6;
$L__BB0_4:
	bar.sync 	0;
	setp.gt.u32 	%p3, %r1, 255;
	@%p3 bra 	$L__BB0_6;
	ld.shared.f32 	%f7, [%r3];
	ld.shared.f32 	%f8, [%r3+1024];
	add.f32 	%f9, %f7, %f8;
	st.shared.f32 	[%r3], %f9;
$L__BB0_6:
	bar.sync 	0;
	setp.gt.u32 	%p4, %r1, 127;
	@%p4 bra 	$L__BB0_8;
	ld.shared.f32 	%f10, [%r3];
	ld.shared.f32 	%f11, [%r3+512];
	add.f32 	%f12, %f10, %f11;
	st.shared.f32 	[%r3], %f12;
$L__BB0_8:
	bar.sync 	0;
	setp.gt.u32 	%p5, %r1, 63;
	@%p5 bra 	$L__BB0_10;
	ld.shared.f32 	%f13, [%r3];
	ld.shared.f32 	%f14, [%r3+256];
	add.f32 	%f15, %f13, %f14;
	st.shared.f32 	[%r3], %f15;
$L__BB0_10:
	bar.sync 	0;
	setp.gt.u32 	%p6, %r1, 31;
	@%p6 bra 	$L__BB0_12;
	ld.shared.f32 	%f16, [%r3];
	ld.shared.f32 	%f17, [%r3+128];
	add.f32 	%f18, %f16, %f17;
	st.shared.f32 	[%r3], %f18;
$L__BB0_12:
	bar.sync 	0;
	setp.gt.u32 	%p7, %r1, 15;
	@%p7 bra 	$L__BB0_14;
	ld.shared.f32 	%f19, [%r3];
	ld.shared.f32 	%f20, [%r3+64];
	add.f32 	%f21, %f19, %f20;
	st.shared.f32 	[%r3], %f21;
$L__BB0_14:
	bar.sync 	0;
	setp.gt.u32 	%p8, %r1, 7;
	@%p8 bra 	$L__BB0_16;
	ld.shared.f32 	%f22, [%r3];
	ld.shared.f32 	%f23, [%r3+32];
	add.f32 	%f24, %f22, %f23;
	st.shared.f32 	[%r3], %f24;
$L__BB0_16:
	bar.sync 	0;
	setp.gt.u32 	%p9, %r1, 3;
	@%p9 bra 	$L__BB0_18;
	ld.shared.f32 	%f25, [%r3];
	ld.shared.f32 	%f26, [%r3+16];
	add.f32 	%f27, %f25, %f26;
	st.shared.f32 	[%r3], %f27;
$L__BB0_18:
	bar.sync 	0;
	setp.gt.u32 	%p10, %r1, 1;
	@%p10 bra 	$L__BB0_20;
	ld.shared.f32 	%f28, [%r3];
	ld.shared.f32 	%f29, [%r3+8];
	add.f32 	%f30, %f28, %f29;
	st.shared.f32 	[%r3], %f30;
$L__BB0_20:
	bar.sync 	0;
	setp.ne.s32 	%p11, %r1, 0;
	@%p11 bra 	$L__BB0_22;
	ld.shared.f32 	%f31, [%r3];
	ld.shared.f32 	%f32, [_ZZ7get_sumPfS_iE6data_s+4];
	add.f32 	%f33, %f31, %f32;
	st.shared.f32 	[%r3], %f33;
	mov.u32 	%r13, %ctaid.y;
	cvta.to.global.u64 	%rd6, %rd2;
	mul.wide.u32 	%rd7, %r13, 4;
	add.s64 	%rd8, %rd6, %rd7;
	ld.shared.f32 	%f34, [_ZZ7get_sumPfS_iE6data_s];
	atom.global.add.f32 	%f35, [%rd8], %f34;
$L__BB0_22:
	ret;

}
	// .globl	_Z4corriiPfS_S_
.visible .entry _Z4corriiPfS_S_(
	.param .u32 _Z4corriiPfS_S__param_0,
	.param .u32 _Z4corriiPfS_S__param_1,
	.param .u64 .ptr .align 1 _Z4corriiPfS_S__param_2,
	.param .u64 .ptr .align 1 _Z4corriiPfS_S__param_3,
	.param .u64 .ptr .align 1 _Z4corriiPfS_S__param_4
)
{


	ret;

}


// ===== COMPILED SASS (sm_100) =====

	.target	sm_100

	.elftype	@"ET_EXEC"


//--------------------- .note.nv.tkinfo           --------------------------
	.section	.note.nv.tkinfo,"",@"SHT_NOTE"
	.sectionflags	@"SHF_NOTE_NV_TKINFO"
	.tkinfo
        /*0018*/ 	.word	0x00000002
        /*0030*/ 	.string	""
        /*0030*/ 	.string	"ptxas"
        /*0030*/ 	.string	"Cuda compilation tools, release 13.0, V13.0.88"
        /*0030*/ 	.string	"Build cuda_13.0.r13.0/compiler.36424714_0"
        /*0030*/ 	.string	"-arch sm_100 -m 64 "



//--------------------- .note.nv.cuinfo           --------------------------
	.section	.note.nv.cuinfo,"",@"SHT_NOTE"
	.sectionflags	@"SHF_NOTE_NV_CUINFO"
        /*0018*/ 	.short	0x0002
        /*001a*/ 	.short	0x0064
        /*001c*/ 	.short	0x0082
	.zero		2


//--------------------- .nv.info                  --------------------------
	.section	.nv.info,"",@"SHT_CUDA_INFO"
	.align	4


	//----- nvinfo : EIATTR_REGCOUNT
	.align		4
        /*0000*/ 	.byte	0x04, 0x2f
        /*0002*/ 	.short	(.L_1 - .L_0)
	.align		4
.L_0:
        /*0004*/ 	.word	index@(_Z7get_sumPfS_i)
        /*0008*/ 	.word	0x0000000e


	//----- nvinfo : EIATTR_FRAME_SIZE
	.align		4
.L_1:
        /*000c*/ 	.byte	0x04, 0x11
        /*000e*/ 	.short	(.L_3 - .L_2)
	.align		4
.L_2:
        /*0010*/ 	.word	index@(_Z7get_sumPfS_i)
        /*0014*/ 	.word	0x00000000


	//----- nvinfo : EIATTR_REGCOUNT
	.align		4
.L_3:
        /*0018*/ 	.byte	0x04, 0x2f
        /*001a*/ 	.short	(.L_5 - .L_4)
	.align		4
.L_4:
        /*001c*/ 	.word	index@(_Z4corriiPfS_S_)
        /*0020*/ 	.word	0x00000004


	//----- nvinfo : EIATTR_FRAME_SIZE
	.align		4
.L_5:
        /*0024*/ 	.byte	0x04, 0x11
        /*0026*/ 	.short	(.L_7 - .L_6)
	.align		4
.L_6:
        /*0028*/ 	.word	index@(_Z4corriiPfS_S_)
        /*002c*/ 	.word	0x00000000


	//----- nvinfo : EIATTR_MIN_STACK_SIZE
	.align		4
.L_7:
        /*0030*/ 	.byte	0x04, 0x12
        /*0032*/ 	.short	(.L_9 - .L_8)
	.align		4
.L_8:
        /*0034*/ 	.word	index@(_Z4corriiPfS_S_)
        /*0038*/ 	.word	0x00000000


	//----- nvinfo : EIATTR_MIN_STACK_SIZE
	.align		4
.L_9:
        /*003c*/ 	.byte	0x04, 0x12
        /*003e*/ 	.short	(.L_11 - .L_10)
	.align		4
.L_10:
        /*0040*/ 	.word	index@(_Z7get_sumPfS_i)
        /*0044*/ 	.word	0x00000000
.L_11:


//--------------------- .nv.compat                --------------------------
	.section	.nv.compat,"",@"SHT_CUDA_COMPAT_INFO"
	.align	4
        /*0000*/ 	.byte	0x02, 0x09, 0x00, 0x00, 0x02, 0x02, 0x01, 0x00, 0x02, 0x05, 0x05, 0x00, 0x03, 0x07, 0x01, 0x01
        /*0010*/ 	.byte	0x02, 0x03, 0x00, 0x00, 0x02, 0x06, 0x01, 0x00, 0x04, 0x0b, 0x08, 0x00, 0x09, 0x00, 0x00, 0x00
        /*0020*/ 	.byte	0x00, 0x00, 0x00, 0x00


//--------------------- .nv.info._Z4corriiPfS_S_  --------------------------
	.section	.nv.info._Z4corriiPfS_S_,"",@"SHT_CUDA_INFO"
	.sectionflags	@""
	.align	4


	//----- nvinfo : EIATTR_CUDA_API_VERSION
	.align		4
        /*0000*/ 	.byte	0x04, 0x37
        /*0002*/ 	.short	(.L_13 - .L_12)
.L_12:
        /*0004*/ 	.word	0x00000082


	//----- nvinfo : EIATTR_KPARAM_INFO
	.align		4
.L_13:
        /*0008*/ 	.byte	0x04, 0x17
        /*000a*/ 	.short	(.L_15 - .L_14)
.L_14:
        /*000c*/ 	.word	0x00000000
        /*0010*/ 	.short	0x0004
        /*0012*/ 	.short	0x0018
        /*0014*/ 	.byte	0x00, 0xf5, 0x21, 0x00


	//----- nvinfo : EIATTR_KPARAM_INFO
	.align		4
.L_15:
        /*0018*/ 	.byte	0x04, 0x17
        /*001a*/ 	.short	(.L_17 - .L_16)
.L_16:
        /*001c*/ 	.word	0x00000000
        /*0020*/ 	.short	0x0003
        /*0022*/ 	.short	0x0010
        /*0024*/ 	.byte	0x00, 0xf5, 0x21, 0x00


	//----- nvinfo : EIATTR_KPARAM_INFO
	.align		4
.L_17:
        /*0028*/ 	.byte	0x04, 0x17
        /*002a*/ 	.short	(.L_19 - .L_18)
.L_18:
        /*002c*/ 	.word	0x00000000
        /*0030*/ 	.short	0x0002
        /*0032*/ 	.short	0x0008
        /*0034*/ 	.byte	0x00, 0xf5, 0x21, 0x00


	//----- nvinfo : EIATTR_KPARAM_INFO
	.align		4
.L_19:
        /*0038*/ 	.byte	0x04, 0x17
        /*003a*/ 	.short	(.L_21 - .L_20)
.L_20:
        /*003c*/ 	.word	0x00000000
        /*0040*/ 	.short	0x0001
        /*0042*/ 	.short	0x0004
        /*0044*/ 	.byte	0x00, 0xf0, 0x11, 0x00


	//----- nvinfo : EIATTR_KPARAM_INFO
	.align		4
.L_21:
        /*0048*/ 	.byte	0x04, 0x17
        /*004a*/ 	.short	(.L_23 - .L_22)
.L_22:
        /*004c*/ 	.word	0x00000000
        /*0050*/ 	.short	0x0000
        /*0052*/ 	.short	0x0000
        /*0054*/ 	.byte	0x00, 0xf0, 0x11, 0x00


	//----- nvinfo : EIATTR_SPARSE_MMA_MASK
	.align		4
.L_23:
        /*0058*/ 	.byte	0x03, 0x50
        /*005a*/ 	.short	0x0000


	//----- nvinfo : EIATTR_MAXREG_COUNT
	.align		4
        /*005c*/ 	.byte	0x03, 0x1b
        /*005e*/ 	.short	0x00ff


	//----- nvinfo : EIATTR_MERCURY_ISA_VERSION
	.align		4
        /*0060*/ 	.byte	0x03, 0x5f
        /*0062*/ 	.short	0x0101


	//----- nvinfo : EIATTR_VRC_CTA_INIT_COUNT
	.align		4
        /*0064*/ 	.byte	0x02, 0x4a
	.zero		1
	.zero		1


	//----- nvinfo : EIATTR_EXIT_INSTR_OFFSETS
	.align		4
        /*0068*/ 	.byte	0x04, 0x1c
        /*006a*/ 	.short	(.L_25 - .L_24)


	//   ....[0]....
.L_24:
        /*006c*/ 	.word	0x00000010


	//----- nvinfo : EIATTR_CBANK_PARAM_SIZE
	.align		4
.L_25:
        /*0070*/ 	.byte	0x03, 0x19
        /*0072*/ 	.short	0x0020


	//----- nvinfo : EIATTR_PARAM_CBANK
	.align		4
        /*0074*/ 	.byte	0x04, 0x0a
        /*0076*/ 	.short	(.L_27 - .L_26)
	.align		4
.L_26:
        /*0078*/ 	.word	index@(.nv.constant0._Z4corriiPfS_S_)
        /*007c*/ 	.short	0x0380
        /*007e*/ 	.short	0x0020


	//----- nvinfo : EIATTR_SW_WAR
	.align		4
.L_27:
        /*0080*/ 	.byte	0x04, 0x36
        /*0082*/ 	.short	(.L_29 - .L_28)
.L_28:
        /*0084*/ 	.word	0x00000008
.L_29:


//--------------------- .nv.info._Z7get_sumPfS_i  --------------------------
	.section	.nv.info._Z7get_sumPfS_i,"",@"SHT_CUDA_INFO"
	.sectionflags	@""
	.align	4


	//----- nvinfo : EIATTR_CUDA_API_VERSION
	.align		4
        /*0000*/ 	.byte	0x04, 0x37
        /*0002*/ 	.short	(.L_31 - .L_30)
.L_30:
        /*0004*/ 	.word	0x00000082


	//----- nvinfo : EIATTR_KPARAM_INFO
	.align		4
.L_31:
        /*0008*/ 	.byte	0x04, 0x17
        /*000a*/ 	.short	(.L_33 - .L_32)
.L_32:
        /*000c*/ 	.word	0x00000000
        /*0010*/ 	.short	0x0002
        /*0012*/ 	.short	0x0010
        /*0014*/ 	.byte	0x00, 0xf0, 0x11, 0x00


	//----- nvinfo : EIATTR_KPARAM_INFO
	.align		4
.L_33:
        /*0018*/ 	.byte	0x04, 0x17
        /*001a*/ 	.short	(.L_35 - .L_34)
.L_34:
        /*001c*/ 	.word	0x00000000
        /*0020*/ 	.short	0x0001
        /*0022*/ 	.short	0x0008
        /*0024*/ 	.byte	0x00, 0xf5, 0x21, 0x00


	//----- nvinfo : EIATTR_KPARAM_INFO
	.align		4
.L_35:
        /*0028*/ 	.byte	0x04, 0x17
        /*002a*/ 	.short	(.L_37 - .L_36)
.L_36:
        /*002c*/ 	.word	0x00000000
        /*0030*/ 	.short	0x0000
        /*0032*/ 	.short	0x0000
        /*0034*/ 	.byte	0x00, 0xf5, 0x21, 0x00


	//----- nvinfo : EIATTR_SPARSE_MMA_MASK
	.align		4
.L_37:
        /*0038*/ 	.byte	0x03, 0x50
        /*003a*/ 	.short	0x0000


	//----- nvinfo : EIATTR_MAXREG_COUNT
	.align		4
        /*003c*/ 	.byte	0x03, 0x1b
        /*003e*/ 	.short	0x00ff


	//----- nvinfo : EIATTR_NUM_BARRIERS
	.align		4
        /*0040*/ 	.byte	0x02, 0x4c
        /*0042*/ 	.byte	0x01
	.zero		1


	//----- nvinfo : EIATTR_MERCURY_ISA_VERSION
	.align		4
        /*0044*/ 	.byte	0x03, 0x5f
        /*0046*/ 	.short	0x0101


	//----- nvinfo : EIATTR_VRC_CTA_INIT_COUNT
	.align		4
        /*0048*/ 	.byte	0x02, 0x4a
	.zero		1
	.zero		1


	//----- nvinfo : EIATTR_EXIT_INSTR_OFFSETS
	.align		4
        /*004c*/ 	.byte	0x04, 0x1c
        /*004e*/ 	.short	(.L_39 - .L_38)


	//   ....[0]....
.L_38:
        /*0050*/ 	.word	0x000004c0


	//   ....[1]....
        /*0054*/ 	.word	0x00000560


	//----- nvinfo : EIATTR_CBANK_PARAM_SIZE
	.align		4
.L_39:
        /*0058*/ 	.byte	0x03, 0x19
        /*005a*/ 	.short	0x0014


	//----- nvinfo : EIATTR_PARAM_CBANK
	.align		4
        /*005c*/ 	.byte	0x04, 0x0a
        /*005e*/ 	.short	(.L_41 - .L_40)
	.align		4
.L_40:
        /*0060*/ 	.word	index@(.nv.constant0._Z7get_sumPfS_i)
        /*0064*/ 	.short	0x0380
        /*0066*/ 	.short	0x0014


	//----- nvinfo : EIATTR_SW_WAR
	.align		4
.L_41:
        /*0068*/ 	.byte	0x04, 0x36
        /*006a*/ 	.short	(.L_43 - .L_42)
.L_42:
        /*006c*/ 	.word	0x00000008
.L_43:


//--------------------- .nv.callgraph             --------------------------
	.section	.nv.callgraph,"",@"SHT_CUDA_CALLGRAPH"
	.align	4
	.sectionentsize	8
	.align		4
        /*0000*/ 	.word	0x00000000
	.align		4
        /*0004*/ 	.word	0xffffffff
	.align		4
        /*0008*/ 	.word	0x00000000
	.align		4
        /*000c*/ 	.word	0xfffffffe
	.align		4
        /*0010*/ 	.word	0x00000000
	.align		4
        /*0014*/ 	.word	0xfffffffd
	.align		4
        /*0018*/ 	.word	0x00000000
	.align		4
        /*001c*/ 	.word	0xfffffffc


//--------------------- .text._Z4corriiPfS_S_     --------------------------
	.section	.text._Z4corriiPfS_S_,"ax",@progbits
	.align	128
        .global         _Z4corriiPfS_S_
        .type           _Z4corriiPfS_S_,@function
        .size           _Z4corriiPfS_S_,(.L_x_3 - _Z4corriiPfS_S_)
        .other          _Z4corriiPfS_S_,@"STO_CUDA_ENTRY STV_DEFAULT"
_Z4corriiPfS_S_:
.text._Z4corriiPfS_S_:
[----:B------:R-:W-:Y:S01]  /*0000*/  LDC R1, c[0x0][0x37c] ;  /* 0x0000df00ff017b82 */ /* 0x000fe20000000800 */
[----:B------:R-:W-:Y:S05]  /*0010*/  EXIT ;  /* 0x000000000000794d */ /* 0x000fea0003800000 */
.L_x_0:
[----:B------:R-:W-:-:S00]  /*0020*/  BRA `(.L_x_0) ;  /* 0xfffffffc00fc7947 */ /* 0x000fc0000383ffff */
[----:B------:R-:W-:-:S00]  /*0030*/  NOP ;  /* 0x0000000000007918 */ /* 0x000fc00000000000 */
        /* <DEDUP_REMOVED lines=12> */
.L_x_3:


//--------------------- .text._Z7get_sumPfS_i     --------------------------
	.section	.text._Z7get_sumPfS_i,"ax",@progbits
	.align	128
        .global         _Z7get_sumPfS_i
        .type           _Z7get_sumPfS_i,@function
        .size           _Z7get_sumPfS_i,(.L_x_4 - _Z7get_sumPfS_i)
        .other          _Z7get_sumPfS_i,@"STO_CUDA_ENTRY STV_DEFAULT"
_Z7get_sumPfS_i:
.text._Z7get_sumPfS_i:
[----:B------:R-:W-:Y:S01]  /*0000*/  LDC R1, c[0x0][0x37c] ;  /* 0x0000df00ff017b82 */ /* 0x000fe20000000800 */
[----:B------:R-:W0:Y:S01]  /*0010*/  S2R R0, SR_CTAID.X ;  /* 0x0000000000007919 */ /* 0x000e220000002500 */
[----:B------:R-:W1:Y:S01]  /*0020*/  LDCU UR4, c[0x0][0x390] ;  /* 0x00007200ff0477ac */ /* 0x000e620008000800 */
[----:B------:R-:W-:Y:S01]  /*0030*/  MOV R3, 0x400 ;  /* 0x0000040000037802 */ /* 0x000fe20000000f00 */
[----:B------:R-:W2:Y:S01]  /*0040*/  S2R R2, SR_CgaCtaId ;  /* 0x0000000000027919 */ /* 0x000ea20000008800 */
[C---:B0-----:R-:W-:Y:S01]  /*0050*/  IMAD R7, R0.reuse, 0x800, R0 ;  /* 0x0000080000077824 */ /* 0x041fe200078e0200 */
[----:B------:R-:W-:Y:S02]  /*0060*/  ISETP.GT.U32.AND P0, PT, R0, 0x1ff, PT ;  /* 0x000001ff0000780c */ /* 0x000fe40003f04070 */
[----:B--2---:R-:W-:Y:S02]  /*0070*/  LEA R3, R2, R3, 0x18 ;  /* 0x0000000302037211 */ /* 0x004fe400078ec0ff */
[----:B------:R-:W-:-:S02]  /*0080*/  VIADDMNMX R4, R7, 0x400, R7, !PT ;  /* 0x0000040007047846 */ /* 0x000fc40007800107 */
[----:B------:R-:W-:Y:S02]  /*0090*/  LEA R2, R0, R3, 0x2 ;  /* 0x0000000300027211 */ /* 0x000fe400078e10ff */
[----:B-1----:R-:W-:Y:S01]  /*00a0*/  ISETP.GE.AND P1, PT, R4, UR4, PT ;  /* 0x0000000404007c0c */ /* 0x002fe2000bf26270 */
[----:B------:R-:W0:Y:S02]  /*00b0*/  LDCU.64 UR4, c[0x0][0x358] ;  /* 0x00006b00ff0477ac */ /* 0x000e240008000a00 */
[----:B------:R1:W-:Y:S01]  /*00c0*/  STS [R2], RZ ;  /* 0x000000ff02007388 */ /* 0x0003e20000000800 */
[----:B------:R-:W-:Y:S09]  /*00d0*/  BAR.SYNC.DEFER_BLOCKING 0x0 ;  /* 0x0000000000007b1d */ /* 0x000ff20000010000 */
[----:B-1----:R-:W-:Y:S05]  /*00e0*/  @P1 BRA `(.L_x_1) ;  /* 0x0000000000181947 */ /* 0x002fea0003800000 */
[----:B------:R-:W1:Y:S02]  /*00f0*/  LDC.64 R4, c[0x0][0x380] ;  /* 0x0000e000ff047b82 */ /* 0x000e640000000a00 */
[----:B-1----:R-:W-:-:S05]  /*0100*/  IMAD.WIDE R4, R7, 0x4, R4 ;  /* 0x0000000407047825 */ /* 0x002fca00078e0204 */
[----:B0-----:R-:W2:Y:S04]  /*0110*/  LDG.E R6, desc[UR4][R4.64] ;  /* 0x0000000404067981 */ /* 0x001ea8000c1e1900 */
[----:B------:R-:W2:Y:S02]  /*0120*/  LDG.E R7, desc[UR4][R4.64+0x1000] ;  /* 0x0010000404077981 */ /* 0x000ea4000c1e1900 */
[----:B--2---:R-:W-:-:S05]  /*0130*/  FADD R7, R6, R7 ;  /* 0x0000000706077221 */ /* 0x004fca0000000000 */
[----:B------:R1:W-:Y:S02]  /*0140*/  STS [R2], R7 ;  /* 0x0000000702007388 */ /* 0x0003e40000000800 */
.L_x_1:
[----:B------:R-:W-:Y:S01]  /*0150*/  BAR.SYNC.DEFER_BLOCKING 0x0 ;  /* 0x0000000000007b1d */ /* 0x000fe20000010000 */
[----:B------:R-:W-:-:S05]  /*0160*/  ISETP.GT.U32.AND P1, PT, R0, 0xff, PT ;  /* 0x000000ff0000780c */ /* 0x000fca0003f24070 */
[----:B------:R-:W-:Y:S04]  /*0170*/  @!P0 LDS R4, [R2] ;  /* 0x0000000002048984 */ /* 0x000fe80000000800 */
[----:B------:R-:W2:Y:S02]  /*0180*/  @!P0 LDS R5, [R2+0x800] ;  /* 0x0008000002058984 */ /* 0x000ea40000000800 */
[----:B--2---:R-:W-:-:S05]  /*0190*/  @!P0 FADD R5, R4, R5 ;  /* 0x0000000504058221 */ /* 0x004fca0000000000 */
[----:B------:R-:W-:Y:S01]  /*01a0*/  @!P0 STS [R2], R5 ;  /* 0x0000000502008388 */ /* 0x000fe20000000800 */
[----:B------:R-:W-:Y:S01]  /*01b0*/  BAR.SYNC.DEFER_BLOCKING 0x0 ;  /* 0x0000000000007b1d */ /* 0x000fe20000010000 */
[----:B------:R-:W-:-:S05]  /*01c0*/  ISETP.GT.U32.AND P0, PT, R0, 0x7f, PT ;  /* 0x0000007f0000780c */ /* 0x000fca0003f04070 */
[----:B------:R-:W-:Y:S04]  /*01d0*/  @!P1 LDS R4, [R2] ;  /* 0x0000000002049984 */ /* 0x000fe80000000800 */
[----:B-1----:R-:W1:Y:S02]  /*01e0*/  @!P1 LDS R7, [R2+0x400] ;  /* 0x0004000002079984 */ /* 0x002e640000000800 */
[----:B-1----:R-:W-:-:S05]  /*01f0*/  @!P1 FADD R7, R4, R7 ;  /* 0x0000000704079221 */ /* 0x002fca0000000000 */
[----:B------:R-:W-:Y:S01]  /*0200*/  @!P1 STS [R2], R7 ;  /* 0x0000000702009388 */ /* 0x000fe20000000800 */
[----:B------:R-:W-:Y:S01]  /*0210*/  BAR.SYNC.DEFER_BLOCKING 0x0 ;  /* 0x0000000000007b1d */ /* 0x000fe20000010000 */
[----:B------:R-:W-:-:S05]  /*0220*/  ISETP.GT.U32.AND P1, PT, R0, 0x3f, PT ;  /* 0x0000003f0000780c */ /* 0x000fca0003f24070 */
[----:B------:R-:W-:Y:S04]  /*0230*/  @!P0 LDS R4, [R2] ;  /* 0x0000000002048984 */ /* 0x000fe80000000800 */
[----:B------:R-:W1:Y:S02]  /*0240*/  @!P0 LDS R9, [R2+0x200] ;  /* 0x0002000002098984 */ /* 0x000e640000000800 */
        /* <DEDUP_REMOVED lines=33> */
[----:B------:R-:W-:-:S05]  /*0460*/  ISETP.NE.AND P1, PT, R0, RZ, PT ;  /* 0x000000ff0000720c */ /* 0x000fca0003f25270 */
[----:B------:R-:W-:Y:S04]  /*0470*/  @!P0 LDS R4, [R2] ;  /* 0x0000000002048984 */ /* 0x000fe80000000800 */
[----:B------:R-:W1:Y:S02]  /*0480*/  @!P0 LDS R9, [R2+0x8] ;  /* 0x0000080002098984 */ /* 0x000e640000000800 */
[----:B-1----:R-:W-:-:S05]  /*0490*/  @!P0 FADD R9, R4, R9 ;  /* 0x0000000904098221 */ /* 0x002fca0000000000 */
[----:B------:R1:W-:Y:S01]  /*04a0*/  @!P0 STS [R2], R9 ;  /* 0x0000000902008388 */ /* 0x0003e20000000800 */
[----:B------:R-:W-:Y:S06]  /*04b0*/  BAR.SYNC.DEFER_BLOCKING 0x0 ;  /* 0x0000000000007b1d */ /* 0x000fec0000010000 */
[----:B0-----:R-:W-:Y:S05]  /*04c0*/  @P1 EXIT ;  /* 0x000000000000194d */ /* 0x001fea0003800000 */
[----:B------:R-:W-:Y:S04]  /*04d0*/  LDS R0, [R2] ;  /* 0x0000000002007984 */ /* 0x000fe80000000800 */
[----:B------:R-:W0:Y:S01]  /*04e0*/  LDS R5, [R3+0x4] ;  /* 0x0000040003057984 */ /* 0x000e220000000800 */
[----:B------:R-:W2:Y:S01]  /*04f0*/  S2R R11, SR_CTAID.Y ;  /* 0x00000000000b7919 */ /* 0x000ea20000002600 */
[----:B0-----:R-:W-:Y:S02]  /*0500*/  FADD R7, R0, R5 ;  /* 0x0000000500077221 */ /* 0x001fe40000000000 */
[----:B------:R-:W2:Y:S03]  /*0510*/  LDC.64 R4, c[0x0][0x388] ;  /* 0x0000e200ff047b82 */ /* 0x000ea60000000a00 */
[----:B------:R-:W-:Y:S04]  /*0520*/  STS [R2], R7 ;  /* 0x0000000702007388 */ /* 0x000fe80000000800 */
[----:B-1----:R-:W0:Y:S01]  /*0530*/  LDS R9, [R3] ;  /* 0x0000000003097984 */ /* 0x002e220000000800 */
[----:B--2---:R-:W-:-:S05]  /*0540*/  IMAD.WIDE.U32 R4, R11, 0x4, R4 ;  /* 0x000000040b047825 */ /* 0x004fca00078e0004 */
[----:B0-----:R-:W-:Y:S01]  /*0550*/  REDG.E.ADD.F32.FTZ.RN.STRONG.GPU desc[UR4][R4.64], R9 ;  /* 0x00000009040079a6 */ /* 0x001fe2000c12f304 */
[----:B------:R-:W-:Y:S05]  /*0560*/  EXIT ;  /* 0x000000000000794d */ /* 0x000fea0003800000 */
.L_x_2:
        /* <DEDUP_REMOVED lines=9> */
.L_x_4:


//--------------------- .nv.shared.reserved.0     --------------------------
	.section	.nv.shared.reserved.0,"aw",@nobits
	.weak		__nv_reservedSMEM_offset_0_alias
	.size		__nv_reservedSMEM_offset_0_alias, 0, 64
	.other		__nv_reservedSMEM_offset_0_alias,@"STO_CUDA_RESERVED_SHARED STV_DEFAULT"
__nv_reservedSMEM_offset_0_alias:
	.zero		0
	.zero		64


//--------------------- .nv.shared._Z7get_sumPfS_i --------------------------
	.section	.nv.shared._Z7get_sumPfS_i,"aw",@nobits
	.sectionflags	@""
	.align	4
.nv.shared._Z7get_sumPfS_i:
	.zero		5120


//--------------------- .nv.constant0._Z4corriiPfS_S_ --------------------------
	.section	.nv.constant0._Z4corriiPfS_S_,"a",@progbits
	.sectionflags	@""
	.align	4
.nv.constant0._Z4corriiPfS_S_:
	.zero		928


//--------------------- .nv.constant0._Z7get_sumPfS_i --------------------------
	.section	.nv.constant0._Z7get_sumPfS_i,"a",@progbits
	.sectionflags	@""
	.align	4
.nv.constant0._Z7get_sumPfS_i:
	.zero		916


//--------------------- SYMBOLS --------------------------

	.type		.nv.reservedSmem.offset0,@object
	.size		.nv.reservedSmem.offset0,0x4
	.type		.nv.reservedSmem.cap,@object
	.size		.nv.reservedSmem.cap,0x4
